	.headerflags	@"EF_CUDA_TEXMODE_UNIFIED EF_CUDA_64BIT_ADDRESS EF_CUDA_ACCELERATORS EF_CUDA_SM90 EF_CUDA_VIRTUAL_SM(EF_CUDA_SM90)"
	.elftype	@"ET_EXEC"


//--------------------- .nv.info                  --------------------------
	.section	.nv.info,"",@"SHT_CUDA_INFO"
	.align	4


	//----- nvinfo : EIATTR_REGCOUNT
	.align		4
        /*0000*/ 	.byte	0x04, 0x2f
        /*0002*/ 	.short	(.L_3 - .L_2)
	.align		4
.L_2:
        /*0004*/ 	.word	index@(triton_poi_fused__native_batch_norm_legit_no_training_relu_20)
        /*0008*/ 	.word	0x00000012


	//----- nvinfo : EIATTR_MIN_STACK_SIZE
	.align		4
.L_3:
        /*000c*/ 	.byte	0x04, 0x12
        /*000e*/ 	.short	(.L_5 - .L_4)
	.align		4
.L_4:
        /*0010*/ 	.word	index@(triton_poi_fused__native_batch_norm_legit_no_training_relu_20)
        /*0014*/ 	.word	0x00000000


	//----- nvinfo : EIATTR_FRAME_SIZE
	.align		4
.L_5:
        /*0018*/ 	.byte	0x04, 0x11
        /*001a*/ 	.short	(.L_7 - .L_6)
	.align		4
.L_6:
        /*001c*/ 	.word	index@(triton_poi_fused__native_batch_norm_legit_no_training_relu_20)
        /*0020*/ 	.word	0x00000000


	//----- nvinfo : EIATTR_MIN_STACK_SIZE
	.align		4
.L_7:
        /*0024*/ 	.byte	0x04, 0x12
        /*0026*/ 	.short	(.L_9 - .L_8)
	.align		4
.L_8:
        /*0028*/ 	.word	index@(triton_poi_fused__native_batch_norm_legit_no_training_relu_20)
        /*002c*/ 	.word	0x00000000
.L_9:


//--------------------- .nv.info.triton_poi_fused__native_batch_norm_legit_no_training_relu_20 --------------------------
	.section	.nv.info.triton_poi_fused__native_batch_norm_legit_no_training_relu_20,"",@"SHT_CUDA_INFO"
	.sectionflags	@""
	.align	4


	//----- nvinfo : EIATTR_CUDA_API_VERSION
	.align		4
        /*0000*/ 	.byte	0x04, 0x37
        /*0002*/ 	.short	(.L_11 - .L_10)
.L_10:
        /*0004*/ 	.word	0x0000007c


	//----- nvinfo : EIATTR_KPARAM_INFO
	.align		4
.L_11:
        /*0008*/ 	.byte	0x04, 0x17
        /*000a*/ 	.short	(.L_13 - .L_12)
.L_12:
        /*000c*/ 	.word	0x00000000
        /*0010*/ 	.short	0x0006
        /*0012*/ 	.short	0x0030
        /*0014*/ 	.byte	0x00, 0xf0, 0x11, 0x00


	//----- nvinfo : EIATTR_KPARAM_INFO
	.align		4
.L_13:
        /*0018*/ 	.byte	0x04, 0x17
        /*001a*/ 	.short	(.L_15 - .L_14)
.L_14:
        /*001c*/ 	.word	0x00000000
        /*0020*/ 	.short	0x0005
        /*0022*/ 	.short	0x0028
        /*0024*/ 	.byte	0x00, 0xf4, 0x21, 0x00


	//----- nvinfo : EIATTR_KPARAM_INFO
	.align		4
.L_15:
        /*0028*/ 	.byte	0x04, 0x17
        /*002a*/ 	.short	(.L_17 - .L_16)
.L_16:
        /*002c*/ 	.word	0x00000000
        /*0030*/ 	.short	0x0004
        /*0032*/ 	.short	0x0020
        /*0034*/ 	.byte	0x00, 0xf4, 0x21, 0x00


	//----- nvinfo : EIATTR_KPARAM_INFO
	.align		4
.L_17:
        /*0038*/ 	.byte	0x04, 0x17
        /*003a*/ 	.short	(.L_19 - .L_18)
.L_18:
        /*003c*/ 	.word	0x00000000
        /*0040*/ 	.short	0x0003
        /*0042*/ 	.short	0x0018
        /*0044*/ 	.byte	0x00, 0xf4, 0x21, 0x00


	//----- nvinfo : EIATTR_KPARAM_INFO
	.align		4
.L_19:
        /*0048*/ 	.byte	0x04, 0x17
        /*004a*/ 	.short	(.L_21 - .L_20)
.L_20:
        /*004c*/ 	.word	0x00000000
        /*0050*/ 	.short	0x0002
        /*0052*/ 	.short	0x0010
        /*0054*/ 	.byte	0x00, 0xf4, 0x21, 0x00


	//----- nvinfo : EIATTR_KPARAM_INFO
	.align		4
.L_21:
        /*0058*/ 	.byte	0x04, 0x17
        /*005a*/ 	.short	(.L_23 - .L_22)
.L_22:
        /*005c*/ 	.word	0x00000000
        /*0060*/ 	.short	0x0001
        /*0062*/ 	.short	0x0008
        /*0064*/ 	.byte	0x00, 0xf4, 0x21, 0x00


	//----- nvinfo : EIATTR_KPARAM_INFO
	.align		4
.L_23:
        /*0068*/ 	.byte	0x04, 0x17
        /*006a*/ 	.short	(.L_25 - .L_24)
.L_24:
        /*006c*/ 	.word	0x00000000
        /*0070*/ 	.short	0x0000
        /*0072*/ 	.short	0x0000
        /*0074*/ 	.byte	0x00, 0xf4, 0x21, 0x00


	//----- nvinfo : EIATTR_SPARSE_MMA_MASK
	.align		4
.L_25:
        /*0078*/ 	.byte	0x03, 0x50
        /*007a*/ 	.short	0x0000


	//----- nvinfo : EIATTR_MAXREG_COUNT
	.align		4
        /*007c*/ 	.byte	0x03, 0x1b
        /*007e*/ 	.short	0x00ff


	//----- nvinfo : EIATTR_EXIT_INSTR_OFFSETS
	.align		4
        /*0080*/ 	.byte	0x04, 0x1c
        /*0082*/ 	.short	(.L_27 - .L_26)


	//   ....[0]....
.L_26:
        /*0084*/ 	.word	0x000003d0


	//----- nvinfo : EIATTR_REQNTID
	.align		4
.L_27:
        /*0088*/ 	.byte	0x04, 0x10
        /*008a*/ 	.short	(.L_29 - .L_28)
.L_28:
        /*008c*/ 	.word	0x00000080
        /*0090*/ 	.word	0x00000001
        /*0094*/ 	.word	0x00000001


	//----- nvinfo : EIATTR_CBANK_PARAM_SIZE
	.align		4
.L_29:
        /*0098*/ 	.byte	0x03, 0x19
        /*009a*/ 	.short	0x0034


	//----- nvinfo : EIATTR_PARAM_CBANK
	.align		4
        /*009c*/ 	.byte	0x04, 0x0a
        /*009e*/ 	.short	(.L_31 - .L_30)
	.align		4
.L_30:
        /*00a0*/ 	.word	index@(.nv.constant0.triton_poi_fused__native_batch_norm_legit_no_training_relu_20)
        /*00a4*/ 	.short	0x0210
        /*00a6*/ 	.short	0x0034


	//----- nvinfo : EIATTR_SW_WAR
	.align		4
.L_31:
        /*00a8*/ 	.byte	0x04, 0x36
        /*00aa*/ 	.short	(.L_33 - .L_32)
.L_32:
        /*00ac*/ 	.word	0x00000008
.L_33:


//--------------------- .nv.callgraph             --------------------------
	.section	.nv.callgraph,"",@"SHT_CUDA_CALLGRAPH"
	.align	4
	.sectionentsize	8
	.align		4
        /*0000*/ 	.word	0x00000000
	.align		4
        /*0004*/ 	.word	0xffffffff
	.align		4
        /*0008*/ 	.word	0x00000000
	.align		4
        /*000c*/ 	.word	0xfffffffe
	.align		4
        /*0010*/ 	.word	0x00000000
	.align		4
        /*0014*/ 	.word	0xfffffffd
	.align		4
        /*0018*/ 	.word	0x00000000
	.align		4
        /*001c*/ 	.word	0xfffffffc


//--------------------- .nv.constant4             --------------------------
	.section	.nv.constant4,"a",@progbits
	.align	8
	.align		8
.nv.constant4:
        /*0000*/ 	.dword	_$_str
	.align		8
        /*0008*/ 	.dword	_$_str_$_2


//--------------------- .text.triton_poi_fused__native_batch_norm_legit_no_training_relu_20 --------------------------
	.section	.text.triton_poi_fused__native_batch_norm_legit_no_training_relu_20,"ax",@progbits
	.align	128
        .global         triton_poi_fused__native_batch_norm_legit_no_training_relu_20
        .type           triton_poi_fused__native_batch_norm_legit_no_training_relu_20,@function
        .size           triton_poi_fused__native_batch_norm_legit_no_training_relu_20,(.L_x_1 - triton_poi_fused__native_batch_norm_legit_no_training_relu_20)
        .other          triton_poi_fused__native_batch_norm_legit_no_training_relu_20,@"STO_CUDA_ENTRY STV_DEFAULT"
triton_poi_fused__native_batch_norm_legit_no_training_relu_20:
.text.triton_poi_fused__native_batch_norm_legit_no_training_relu_20:
[----:B------:R-:W-:Y:S01]  /*0000*/  LDC R1, c[0x0][0x28] ;  /* 0x00000a00ff017b82 */ /* 0x000fe20000000800 */
[----:B------:R-:W1:Y:S07]  /*0010*/  S2R R0, SR_TID.X ;  /* 0x0000000000007919 */ /* 0x000e6e0000002100 */
[----:B------:R-:W2:Y:S01]  /*0020*/  LDC.64 R2, c[0x0][0x220] ;  /* 0x00008800ff027b82 */ /* 0x000ea20000000a00 */
[----:B------:R-:W-:Y:S01]  /*0030*/  ULDC.64 UR4, c[0x0][0x208] ;  /* 0x0000820000047ab9 */ /* 0x000fe20000000a00 */
[----:B------:R-:W3:Y:S06]  /*0040*/  S2R R7, SR_CTAID.X ;  /* 0x0000000000077919 */ /* 0x000eec0000002500 */
[----:B------:R-:W4:Y:S08]  /*0050*/  LDC.64 R8, c[0x0][0x228] ;  /* 0x00008a00ff087b82 */ /* 0x000f300000000a00 */
[----:B------:R-:W5:Y:S01]  /*0060*/  LDC.64 R10, c[0x0][0x230] ;  /* 0x00008c00ff0a7b82 */ /* 0x000f620000000a00 */
[----:B-1----:R-:W-:-:S02]  /*0070*/  SHF.L.U32 R0, R0, 0x1, RZ ;  /* 0x0000000100007819 */ /* 0x002fc400000006ff */
[----:B---3--:R-:W-:Y:S02]  /*0080*/  SHF.R.S32.HI R5, RZ, 0x17, R7 ;  /* 0x00000017ff057819 */ /* 0x008fe40000011407 */
[----:B------:R-:W-:Y:S02]  /*0090*/  LOP3.LUT R0, R0, 0xfe, RZ, 0xc0, !PT ;  /* 0x000000fe00007812 */ /* 0x000fe400078ec0ff */
[----:B------:R-:W-:Y:S02]  /*00a0*/  SGXT R5, R5, 0x1 ;  /* 0x000000010505781a */ /* 0x000fe40000000200 */
[----:B------:R-:W-:Y:S02]  /*00b0*/  LEA R0, R7, R0, 0x8 ;  /* 0x0000000007007211 */ /* 0x000fe400078e40ff */
[----:B------:R-:W1:Y:S02]  /*00c0*/  LDC.64 R6, c[0x0][0x218] ;  /* 0x00008600ff067b82 */ /* 0x000e640000000a00 */
[----:B------:R-:W-:-:S04]  /*00d0*/  LEA.HI R5, R5, R0, RZ, 0xa ;  /* 0x0000000005057211 */ /* 0x000fc800078f50ff */
[----:B------:R-:W-:-:S04]  /*00e0*/  LOP3.LUT R5, R5, 0xfffffc00, RZ, 0xc0, !PT ;  /* 0xfffffc0005057812 */ /* 0x000fc800078ec0ff */
[----:B------:R-:W-:Y:S02]  /*00f0*/  IADD3 R13, R0, -R5, RZ ;  /* 0x80000005000d7210 */ /* 0x000fe40007ffe0ff */
[----:B------:R-:W3:Y:S03]  /*0100*/  LDC.64 R4, c[0x0][0x210] ;  /* 0x00008400ff047b82 */ /* 0x000ee60000000a00 */
[----:B--2---:R-:W-:-:S06]  /*0110*/  IMAD.WIDE R2, R13, 0x4, R2 ;  /* 0x000000040d027825 */ /* 0x004fcc00078e0202 */
[----:B------:R-:W2:Y:S01]  /*0120*/  LDG.E.EL.64 R2, desc[UR4][R2.64] ;  /* 0x0000000402027981 */ /* 0x000ea2000c2e1b00 */
[----:B-1----:R-:W-:-:S04]  /*0130*/  IMAD.WIDE R6, R13, 0x4, R6 ;  /* 0x000000040d067825 */ /* 0x002fc800078e0206 */
[C---:B----4-:R-:W-:Y:S02]  /*0140*/  IMAD.WIDE R8, R13.reuse, 0x4, R8 ;  /* 0x000000040d087825 */ /* 0x050fe400078e0208 */
[----:B------:R-:W4:Y:S02]  /*0150*/  LDG.E.EL.64 R6, desc[UR4][R6.64] ;  /* 0x0000000406067981 */ /* 0x000f24000c2e1b00 */
[----:B-----5:R-:W-:Y:S02]  /*0160*/  IMAD.WIDE R10, R13, 0x4, R10 ;  /* 0x000000040d0a7825 */ /* 0x020fe400078e020a */
[----:B------:R-:W5:Y:S02]  /*0170*/  LDG.E.EL.64 R8, desc[UR4][R8.64] ;  /* 0x0000000408087981 */ /* 0x000f64000c2e1b00 */
[----:B---3--:R-:W-:Y:S02]  /*0180*/  IMAD.WIDE R4, R0, 0x4, R4 ;  /* 0x0000000400047825 */ /* 0x008fe400078e0204 */
[----:B------:R-:W5:Y:S04]  /*0190*/  LDG.E.EL.64 R10, desc[UR4][R10.64] ;  /* 0x000000040a0a7981 */ /* 0x000f68000c2e1b00 */
[----:B------:R-:W4:Y:S01]  /*01a0*/  LDG.E.64 R4, desc[UR4][R4.64] ;  /* 0x0000000404047981 */ /* 0x000f22000c1e1b00 */
[----:B------:R-:W-:Y:S01]  /*01b0*/  HFMA2.MMA R14, -RZ, RZ, 1.625, 0 ;  /* 0x3e800000ff0e7435 */ /* 0x000fe200000001ff */
[----:B--2---:R-:W-:Y:S01]  /*01c0*/  FADD R2, R2, 9.9999997473787516356e-06 ;  /* 0x3727c5ac02027421 */ /* 0x004fe20000000000 */
[----:B------:R-:W-:-:S03]  /*01d0*/  FADD R3, R3, 9.9999997473787516356e-06 ;  /* 0x3727c5ac03037421 */ /* 0x000fc60000000000 */
[----:B------:R-:W1:Y:S08]  /*01e0*/  MUFU.SQRT R12, R2 ;  /* 0x00000002000c7308 */ /* 0x000e700000002000 */
[----:B------:R2:W3:Y:S01]  /*01f0*/  MUFU.SQRT R13, R3 ;  /* 0x00000003000d7308 */ /* 0x0004e20000002000 */
[C---:B-1----:R-:W-:Y:S02]  /*0200*/  FSETP.GT.AND P0, PT, R12.reuse, 8.50705917302346158658e+37, PT ;  /* 0x7e8000000c00780b */ /* 0x042fe40003f04000 */
[----:B------:R-:W-:Y:S01]  /*0210*/  FSETP.GEU.AND P2, PT, R12, 1.175494350822287508e-38, PT ;  /* 0x008000000c00780b */ /* 0x000fe20003f4e000 */
[----:B--2---:R-:W1:Y:S01]  /*0220*/  LDC.64 R2, c[0x0][0x238] ;  /* 0x00008e00ff027b82 */ /* 0x004e620000000a00 */
[----:B---3--:R-:W-:-:S02]  /*0230*/  FSETP.GT.AND P1, PT, R13, 8.50705917302346158658e+37, PT ;  /* 0x7e8000000d00780b */ /* 0x008fc40003f24000 */
[----:B------:R-:W-:-:S07]  /*0240*/  FSETP.GEU.AND P3, PT, R13, 1.175494350822287508e-38, PT ;  /* 0x008000000d00780b */ /* 0x000fce0003f6e000 */
[----:B------:R-:W-:-:S04]  /*0250*/  @P0 FMUL R12, R12, 0.25 ;  /* 0x3e8000000c0c0820 */ /* 0x000fc80000400000 */
[----:B------:R-:W-:Y:S01]  /*0260*/  @!P2 FMUL R12, R12, 16777216 ;  /* 0x4b8000000c0ca820 */ /* 0x000fe20000400000 */
[----:B------:R-:W-:-:S04]  /*0270*/  @P1 FMUL R13, R13, 0.25 ;  /* 0x3e8000000d0d1820 */ /* 0x000fc80000400000 */
[----:B------:R-:W-:Y:S01]  /*0280*/  @!P3 FMUL R13, R13, 16777216 ;  /* 0x4b8000000d0db820 */ /* 0x000fe20000400000 */
[----:B------:R-:W2:Y:S01]  /*0290*/  MUFU.RCP R12, R12 ;  /* 0x0000000c000c7308 */ /* 0x000ea20000001000 */
[----:B------:R-:W-:-:S07]  /*02a0*/  FSEL R15, R14, 1, P0 ;  /* 0x3f8000000e0f7808 */ /* 0x000fce0000000000 */
[----:B------:R-:W3:Y:S01]  /*02b0*/  MUFU.RCP R13, R13 ;  /* 0x0000000d000d7308 */ /* 0x000ee20000001000 */
[----:B------:R-:W-:Y:S01]  /*02c0*/  FSEL R14, R14, 1, P1 ;  /* 0x3f8000000e0e7808 */ /* 0x000fe20000800000 */
[----:B------:R-:W-:-:S04]  /*02d0*/  @!P2 FMUL R15, R15, 16777216 ;  /* 0x4b8000000f0fa820 */ /* 0x000fc80000400000 */
[----:B------:R-:W-:Y:S01]  /*02e0*/  @!P3 FMUL R14, R14, 16777216 ;  /* 0x4b8000000e0eb820 */ /* 0x000fe20000400000 */
[----:B----4-:R-:W-:Y:S01]  /*02f0*/  FADD R5, R5, -R7 ;  /* 0x8000000705057221 */ /* 0x010fe20000000000 */
[----:B------:R-:W-:Y:S01]  /*0300*/  FADD R4, R4, -R6 ;  /* 0x8000000604047221 */ /* 0x000fe20000000000 */
[----:B--2---:R-:W-:Y:S01]  /*0310*/  FMUL R15, R12, R15 ;  /* 0x0000000f0c0f7220 */ /* 0x004fe20000400000 */
[----:B---3--:R-:W-:-:S03]  /*0320*/  FMUL R14, R13, R14 ;  /* 0x0000000e0d0e7220 */ /* 0x008fc60000400000 */
[----:B------:R-:W-:Y:S01]  /*0330*/  FMUL R15, R4, R15 ;  /* 0x0000000f040f7220 */ /* 0x000fe20000400000 */
[----:B------:R-:W-:-:S03]  /*0340*/  FMUL R14, R5, R14 ;  /* 0x0000000e050e7220 */ /* 0x000fc60000400000 */
[----:B-----5:R-:W-:Y:S01]  /*0350*/  FFMA R8, R8, R15, R10 ;  /* 0x0000000f08087223 */ /* 0x020fe2000000000a */
[----:B------:R-:W-:-:S04]  /*0360*/  FFMA R9, R9, R14, R11 ;  /* 0x0000000e09097223 */ /* 0x000fc8000000000b */
[----:B------:R-:W-:Y:S02]  /*0370*/  FSETP.GEU.AND P0, PT, R8, RZ, PT ;  /* 0x000000ff0800720b */ /* 0x000fe40003f0e000 */
[C---:B------:R-:W-:Y:S01]  /*0380*/  FSETP.GEU.AND P1, PT, R9.reuse, RZ, PT ;  /* 0x000000ff0900720b */ /* 0x040fe20003f2e000 */
[----:B-1----:R-:W-:Y:S01]  /*0390*/  IMAD.WIDE R2, R0, 0x4, R2 ;  /* 0x0000000400027825 */ /* 0x002fe200078e0202 */
[----:B------:R-:W-:Y:S02]  /*03a0*/  FSEL R8, R8, RZ, P0 ;  /* 0x000000ff08087208 */ /* 0x000fe40000000000 */
[----:B------:R-:W-:-:S05]  /*03b0*/  FSEL R9, R9, RZ, P1 ;  /* 0x000000ff09097208 */ /* 0x000fca0000800000 */
[----:B------:R-:W-:Y:S01]  /*03c0*/  STG.E.64 desc[UR4][R2.64], R8 ;  /* 0x0000000802007986 */ /* 0x000fe2000c101b04 */
[----:B------:R-:W-:Y:S05]  /*03d0*/  EXIT ;  /* 0x000000000000794d */ /* 0x000fea0003800000 */
.L_x_0:
[----:B------:R-:W-:-:S00]  /*03e0*/  BRA `(.L_x_0) ;  /* 0xfffffffc00fc7947 */ /* 0x000fc0000383ffff */
[----:B------:R-:W-:-:S00]  /*03f0*/  NOP ;  /* 0x0000000000007918 */ /* 0x000fc00000000000 */
        /* <DEDUP_REMOVED lines=8> */
.L_x_1:


//--------------------- .nv.global.init           --------------------------
	.section	.nv.global.init,"aw",@progbits
.nv.global.init:
	.type		_$_str,@object
	.size		_$_str,(_$_str_$_2 - _$_str)
_$_str:
        /*0000*/ 	.byte	0x5f, 0x5f, 0x43, 0x55, 0x44, 0x41, 0x5f, 0x46, 0x54, 0x5a, 0x00
	.type		_$_str_$_2,@object
	.size		_$_str_$_2,(.L_1 - _$_str_$_2)
_$_str_$_2:
        /*000b*/ 	.byte	0x5f, 0x5f, 0x43, 0x55, 0x44, 0x41, 0x5f, 0x50, 0x52, 0x45, 0x43, 0x5f, 0x53, 0x51, 0x52, 0x54
        /*001b*/ 	.byte	0x00
.L_1:


//--------------------- .nv.constant0.triton_poi_fused__native_batch_norm_legit_no_training_relu_20 --------------------------
	.section	.nv.constant0.triton_poi_fused__native_batch_norm_legit_no_training_relu_20,"a",@progbits
	.sectionflags	@""
	.align	4
.nv.constant0.triton_poi_fused__native_batch_norm_legit_no_training_relu_20:
	.zero		580
